//
// Generated by NVIDIA NVVM Compiler
//
// Compiler Build ID: CL-36424714
// Cuda compilation tools, release 13.0, V13.0.88
// Based on NVVM 20.0.0
//

.version 9.0
.target sm_100
.address_size 64

	// .globl	_Z10add_arraysPfS_S_ii

.visible .entry _Z10add_arraysPfS_S_ii(
	.param .u64 .ptr .align 1 _Z10add_arraysPfS_S_ii_param_0,
	.param .u64 .ptr .align 1 _Z10add_arraysPfS_S_ii_param_1,
	.param .u64 .ptr .align 1 _Z10add_arraysPfS_S_ii_param_2,
	.param .u32 _Z10add_arraysPfS_S_ii_param_3,
	.param .u32 _Z10add_arraysPfS_S_ii_param_4
)
{
	.reg .pred 	%p<3>;
	.reg .b32 	%r<9>;
	.reg .b32 	%f<4>;
	.reg .b64 	%rd<16>;

	ld.param.u64 	%rd2, [_Z10add_arraysPfS_S_ii_param_0];
	ld.param.u64 	%rd3, [_Z10add_arraysPfS_S_ii_param_1];
	ld.param.u64 	%rd4, [_Z10add_arraysPfS_S_ii_param_2];
	ld.param.u32 	%r3, [_Z10add_arraysPfS_S_ii_param_3];
	ld.param.u32 	%r2, [_Z10add_arraysPfS_S_ii_param_4];
	mov.u32 	%r1, %tid.x;
	setp.ge.s32 	%p1, %r1, %r3;
	@%p1 bra 	$L__BB0_4;
	// begin inline asm
	mov.u64 	%rd5, %clock64;
	// end inline asm
	mul.hi.s32 	%r4, %r2, 274877907;
	shr.u32 	%r5, %r4, 31;
	shr.s32 	%r6, %r4, 6;
	add.s32 	%r7, %r6, %r5;
	mul.lo.s32 	%r8, %r7, 10;
	cvt.s64.s32 	%rd6, %rd5;
	cvt.s64.s32 	%rd7, %r8;
	add.s64 	%rd1, %rd6, %rd7;
$L__BB0_2:
	// begin inline asm
	mov.u64 	%rd8, %clock64;
	// end inline asm
	setp.lt.s64 	%p2, %rd8, %rd1;
	@%p2 bra 	$L__BB0_2;
	cvta.to.global.u64 	%rd9, %rd2;
	mul.wide.u32 	%rd10, %r1, 4;
	add.s64 	%rd11, %rd9, %rd10;
	ld.global.f32 	%f1, [%rd11];
	cvta.to.global.u64 	%rd12, %rd3;
	add.s64 	%rd13, %rd12, %rd10;
	ld.global.f32 	%f2, [%rd13];
	add.f32 	%f3, %f1, %f2;
	cvta.to.global.u64 	%rd14, %rd4;
	add.s64 	%rd15, %rd14, %rd10;
	st.global.f32 	[%rd15], %f3;
$L__BB0_4:
	ret;

}


// ===== COMPILED SASS (sm_100) =====

	.target	sm_100

	.elftype	@"ET_EXEC"


//--------------------- .note.nv.tkinfo           --------------------------
	.section	.note.nv.tkinfo,"",@"SHT_NOTE"
	.sectionflags	@"SHF_NOTE_NV_TKINFO"
	.tkinfo
        /*0018*/ 	.word	0x00000002
        /*0030*/ 	.string	""
        /*0030*/ 	.string	"ptxas"
        /*0030*/ 	.string	"Cuda compilation tools, release 13.0, V13.0.88"
        /*0030*/ 	.string	"Build cuda_13.0.r13.0/compiler.36424714_0"
        /*0030*/ 	.string	"-arch sm_100 -m 64 "



//--------------------- .note.nv.cuinfo           --------------------------
	.section	.note.nv.cuinfo,"",@"SHT_NOTE"
	.sectionflags	@"SHF_NOTE_NV_CUINFO"
        /*0018*/ 	.short	0x0002
        /*001a*/ 	.short	0x0064
        /*001c*/ 	.short	0x0082
	.zero		2


//--------------------- .nv.info                  --------------------------
	.section	.nv.info,"",@"SHT_CUDA_INFO"
	.align	4


	//----- nvinfo : EIATTR_REGCOUNT
	.align		4
        /*0000*/ 	.byte	0x04, 0x2f
        /*0002*/ 	.short	(.L_1 - .L_0)
	.align		4
.L_0:
        /*0004*/ 	.word	index@(_Z10add_arraysPfS_S_ii)
        /*0008*/ 	.word	0x0000000c


	//----- nvinfo : EIATTR_FRAME_SIZE
	.align		4
.L_1:
        /*000c*/ 	.byte	0x04, 0x11
        /*000e*/ 	.short	(.L_3 - .L_2)
	.align		4
.L_2:
        /*0010*/ 	.word	index@(_Z10add_arraysPfS_S_ii)
        /*0014*/ 	.word	0x00000000


	//----- nvinfo : EIATTR_MIN_STACK_SIZE
	.align		4
.L_3:
        /*0018*/ 	.byte	0x04, 0x12
        /*001a*/ 	.short	(.L_5 - .L_4)
	.align		4
.L_4:
        /*001c*/ 	.word	index@(_Z10add_arraysPfS_S_ii)
        /*0020*/ 	.word	0x00000000
.L_5:


//--------------------- .nv.compat                --------------------------
	.section	.nv.compat,"",@"SHT_CUDA_COMPAT_INFO"
	.align	4
        /*0000*/ 	.byte	0x02, 0x09, 0x00, 0x00, 0x02, 0x02, 0x01, 0x00, 0x02, 0x05, 0x05, 0x00, 0x03, 0x07, 0x01, 0x01
        /*0010*/ 	.byte	0x02, 0x03, 0x00, 0x00, 0x02, 0x06, 0x01, 0x00, 0x04, 0x0b, 0x08, 0x00, 0x09, 0x00, 0x00, 0x00
        /*0020*/ 	.byte	0x00, 0x00, 0x00, 0x00


//--------------------- .nv.info._Z10add_arraysPfS_S_ii --------------------------
	.section	.nv.info._Z10add_arraysPfS_S_ii,"",@"SHT_CUDA_INFO"
	.sectionflags	@""
	.align	4


	//----- nvinfo : EIATTR_CUDA_API_VERSION
	.align		4
        /*0000*/ 	.byte	0x04, 0x37
        /*0002*/ 	.short	(.L_7 - .L_6)
.L_6:
        /*0004*/ 	.word	0x00000082


	//----- nvinfo : EIATTR_KPARAM_INFO
	.align		4
.L_7:
        /*0008*/ 	.byte	0x04, 0x17
        /*000a*/ 	.short	(.L_9 - .L_8)
.L_8:
        /*000c*/ 	.word	0x00000000
        /*0010*/ 	.short	0x0004
        /*0012*/ 	.short	0x001c
        /*0014*/ 	.byte	0x00, 0xf0, 0x11, 0x00


	//----- nvinfo : EIATTR_KPARAM_INFO
	.align		4
.L_9:
        /*0018*/ 	.byte	0x04, 0x17
        /*001a*/ 	.short	(.L_11 - .L_10)
.L_10:
        /*001c*/ 	.word	0x00000000
        /*0020*/ 	.short	0x0003
        /*0022*/ 	.short	0x0018
        /*0024*/ 	.byte	0x00, 0xf0, 0x11, 0x00


	//----- nvinfo : EIATTR_KPARAM_INFO
	.align		4
.L_11:
        /*0028*/ 	.byte	0x04, 0x17
        /*002a*/ 	.short	(.L_13 - .L_12)
.L_12:
        /*002c*/ 	.word	0x00000000
        /*0030*/ 	.short	0x0002
        /*0032*/ 	.short	0x0010
        /*0034*/ 	.byte	0x00, 0xf5, 0x21, 0x00


	//----- nvinfo : EIATTR_KPARAM_INFO
	.align		4
.L_13:
        /*0038*/ 	.byte	0x04, 0x17
        /*003a*/ 	.short	(.L_15 - .L_14)
.L_14:
        /*003c*/ 	.word	0x00000000
        /*0040*/ 	.short	0x0001
        /*0042*/ 	.short	0x0008
        /*0044*/ 	.byte	0x00, 0xf5, 0x21, 0x00


	//----- nvinfo : EIATTR_KPARAM_INFO
	.align		4
.L_15:
        /*0048*/ 	.byte	0x04, 0x17
        /*004a*/ 	.short	(.L_17 - .L_16)
.L_16:
        /*004c*/ 	.word	0x00000000
        /*0050*/ 	.short	0x0000
        /*0052*/ 	.short	0x0000
        /*0054*/ 	.byte	0x00, 0xf5, 0x21, 0x00


	//----- nvinfo : EIATTR_SPARSE_MMA_MASK
	.align		4
.L_17:
        /*0058*/ 	.byte	0x03, 0x50
        /*005a*/ 	.short	0x0000


	//----- nvinfo : EIATTR_MAXREG_COUNT
	.align		4
        /*005c*/ 	.byte	0x03, 0x1b
        /*005e*/ 	.short	0x00ff


	//----- nvinfo : EIATTR_MERCURY_ISA_VERSION
	.align		4
        /*0060*/ 	.byte	0x03, 0x5f
        /*0062*/ 	.short	0x0101


	//----- nvinfo : EIATTR_VRC_CTA_INIT_COUNT
	.align		4
        /*0064*/ 	.byte	0x02, 0x4a
	.zero		1
	.zero		1


	//----- nvinfo : EIATTR_EXIT_INSTR_OFFSETS
	.align		4
        /*0068*/ 	.byte	0x04, 0x1c
        /*006a*/ 	.short	(.L_19 - .L_18)


	//   ....[0]....
.L_18:
        /*006c*/ 	.word	0x00000040


	//   ....[1]....
        /*0070*/ 	.word	0x000001e0


	//----- nvinfo : EIATTR_CBANK_PARAM_SIZE
	.align		4
.L_19:
        /*0074*/ 	.byte	0x03, 0x19
        /*0076*/ 	.short	0x0020


	//----- nvinfo : EIATTR_PARAM_CBANK
	.align		4
        /*0078*/ 	.byte	0x04, 0x0a
        /*007a*/ 	.short	(.L_21 - .L_20)
	.align		4
.L_20:
        /*007c*/ 	.word	index@(.nv.constant0._Z10add_arraysPfS_S_ii)
        /*0080*/ 	.short	0x0380
        /*0082*/ 	.short	0x0020


	//----- nvinfo : EIATTR_SW_WAR
	.align		4
.L_21:
        /*0084*/ 	.byte	0x04, 0x36
        /*0086*/ 	.short	(.L_23 - .L_22)
.L_22:
        /*0088*/ 	.word	0x00000008
.L_23:


//--------------------- .nv.callgraph             --------------------------
	.section	.nv.callgraph,"",@"SHT_CUDA_CALLGRAPH"
	.align	4
	.sectionentsize	8
	.align		4
        /*0000*/ 	.word	0x00000000
	.align		4
        /*0004*/ 	.word	0xffffffff
	.align		4
        /*0008*/ 	.word	0x00000000
	.align		4
        /*000c*/ 	.word	0xfffffffe
	.align		4
        /*0010*/ 	.word	0x00000000
	.align		4
        /*0014*/ 	.word	0xfffffffd
	.align		4
        /*0018*/ 	.word	0x00000000
	.align		4
        /*001c*/ 	.word	0xfffffffc


//--------------------- .text._Z10add_arraysPfS_S_ii --------------------------
	.section	.text._Z10add_arraysPfS_S_ii,"ax",@progbits
	.align	128
        .global         _Z10add_arraysPfS_S_ii
        .type           _Z10add_arraysPfS_S_ii,@function
        .size           _Z10add_arraysPfS_S_ii,(.L_x_2 - _Z10add_arraysPfS_S_ii)
        .other          _Z10add_arraysPfS_S_ii,@"STO_CUDA_ENTRY STV_DEFAULT"
_Z10add_arraysPfS_S_ii:
.text._Z10add_arraysPfS_S_ii:
[----:B------:R-:W-:Y:S01]  /*0000*/  LDC R1, c[0x0][0x37c] ;  /* 0x0000df00ff017b82 */ /* 0x000fe20000000800 */
[----:B------:R-:W0:Y:S01]  /*0010*/  S2R R9, SR_TID.X ;  /* 0x0000000000097919 */ /* 0x000e220000002100 */
[----:B------:R-:W0:Y:S02]  /*0020*/  LDCU UR4, c[0x0][0x398] ;  /* 0x00007300ff0477ac */ /* 0x000e240008000800 */
[----:B0-----:R-:W-:-:S13]  /*0030*/  ISETP.GE.AND P0, PT, R9, UR4, PT ;  /* 0x0000000409007c0c */ /* 0x001fda000bf06270 */
[----:B------:R-:W-:Y:S05]  /*0040*/  @P0 EXIT ;  /* 0x000000000000094d */ /* 0x000fea0003800000 */
[----:B------:R-:W0:Y:S01]  /*0050*/  S2UR UR6, SR_CLOCKLO ;  /* 0x00000000000679c3 */ /* 0x000e220000005000 */
[----:B------:R-:W-:Y:S01]  /*0060*/  NOP ;  /* 0x0000000000007918 */ /* 0x000fe20000000000 */
[----:B------:R-:W1:Y:S01]  /*0070*/  LDCU UR4, c[0x0][0x39c] ;  /* 0x00007380ff0477ac */ /* 0x000e620008000800 */
[----:B------:R-:W2:Y:S01]  /*0080*/  LDCU.64 UR8, c[0x0][0x358] ;  /* 0x00006b00ff0877ac */ /* 0x000ea20008000a00 */
[----:B-1----:R-:W-:-:S04]  /*0090*/  UIMAD.WIDE UR4, UR4, 0x10624dd3, URZ ;  /* 0x10624dd3040478a5 */ /* 0x002fc8000f8e02ff */
[----:B------:R-:W-:-:S04]  /*00a0*/  USHF.R.U32.HI UR4, URZ, 0x1f, UR5 ;  /* 0x0000001fff047899 */ /* 0x000fc80008011605 */
[----:B------:R-:W-:-:S04]  /*00b0*/  ULEA.HI.SX32 UR4, UR5, UR4, 0x1a ;  /* 0x0000000405047291 */ /* 0x000fc8000f8fd2ff */
[----:B------:R-:W-:-:S04]  /*00c0*/  UIMAD UR4, UR4, 0xa, URZ ;  /* 0x0000000a040478a4 */ /* 0x000fc8000f8e02ff */
[----:B------:R-:W-:Y:S02]  /*00d0*/  USHF.R.S32.HI UR5, URZ, 0x1f, UR4 ;  /* 0x0000001fff057899 */ /* 0x000fe40008011404 */
[----:B0-----:R-:W-:-:S04]  /*00e0*/  UIADD3 UR4, UP0, UPT, UR4, UR6, URZ ;  /* 0x0000000604047290 */ /* 0x001fc8000ff1e0ff */
[----:B--2---:R-:W-:-:S12]  /*00f0*/  ULEA.HI.X.SX32 UR5, UR6, UR5, 0x1, UP0 ;  /* 0x0000000506057291 */ /* 0x004fd800080f0eff */
.L_x_0:
[----:B------:R-:W-:-:S06]  /*0100*/  CS2R R2, SR_CLOCKLO ;  /* 0x0000000000027805 */ /* 0x000fcc0000015000 */
[----:B------:R-:W-:-:S04]  /*0110*/  ISETP.GE.U32.AND P0, PT, R2, UR4, PT ;  /* 0x0000000402007c0c */ /* 0x000fc8000bf06070 */
[----:B------:R-:W-:-:S13]  /*0120*/  ISETP.GE.AND.EX P0, PT, R3, UR5, PT, P0 ;  /* 0x0000000503007c0c */ /* 0x000fda000bf06300 */
[----:B------:R-:W-:Y:S05]  /*0130*/  @!P0 BRA `(.L_x_0) ;  /* 0xfffffffc00f08947 */ /* 0x000fea000383ffff */
[----:B------:R-:W0:Y:S08]  /*0140*/  LDC.64 R2, c[0x0][0x380] ;  /* 0x0000e000ff027b82 */ /* 0x000e300000000a00 */
[----:B------:R-:W1:Y:S08]  /*0150*/  LDC.64 R4, c[0x0][0x388] ;  /* 0x0000e200ff047b82 */ /* 0x000e700000000a00 */
[----:B------:R-:W2:Y:S01]  /*0160*/  LDC.64 R6, c[0x0][0x390] ;  /* 0x0000e400ff067b82 */ /* 0x000ea20000000a00 */
[----:B0-----:R-:W-:-:S06]  /*0170*/  IMAD.WIDE.U32 R2, R9, 0x4, R2 ;  /* 0x0000000409027825 */ /* 0x001fcc00078e0002 */
[----:B------:R-:W3:Y:S01]  /*0180*/  LDG.E R2, desc[UR8][R2.64] ;  /* 0x0000000802027981 */ /* 0x000ee2000c1e1900 */
[----:B-1----:R-:W-:-:S06]  /*0190*/  IMAD.WIDE.U32 R4, R9, 0x4, R4 ;  /* 0x0000000409047825 */ /* 0x002fcc00078e0004 */
[----:B------:R-:W3:Y:S01]  /*01a0*/  LDG.E R5, desc[UR8][R4.64] ;  /* 0x0000000804057981 */ /* 0x000ee2000c1e1900 */
[----:B--2---:R-:W-:-:S04]  /*01b0*/  IMAD.WIDE.U32 R6, R9, 0x4, R6 ;  /* 0x0000000409067825 */ /* 0x004fc800078e0006 */
[----:B---3--:R-:W-:-:S05]  /*01c0*/  FADD R9, R2, R5 ;  /* 0x0000000502097221 */ /* 0x008fca0000000000 */
[----:B------:R-:W-:Y:S01]  /*01d0*/  STG.E desc[UR8][R6.64], R9 ;  /* 0x0000000906007986 */ /* 0x000fe2000c101908 */
[----:B------:R-:W-:Y:S05]  /*01e0*/  EXIT ;  /* 0x000000000000794d */ /* 0x000fea0003800000 */
.L_x_1:
[----:B------:R-:W-:-:S00]  /*01f0*/  BRA `(.L_x_1) ;  /* 0xfffffffc00fc7947 */ /* 0x000fc0000383ffff */
[----:B------:R-:W-:-:S00]  /*0200*/  NOP ;  /* 0x0000000000007918 */ /* 0x000fc00000000000 */
[----:B------:R-:W-:-:S00]  /*0210*/  NOP ;  /* 0x0000000000007918 */ /* 0x000fc00000000000 */
[----:B------:R-:W-:-:S00]  /*0220*/  NOP ;  /* 0x0000000000007918 */ /* 0x000fc00000000000 */
[----:B------:R-:W-:-:S00]  /*0230*/  NOP ;  /* 0x0000000000007918 */ /* 0x000fc00000000000 */
[----:B------:R-:W-:-:S00]  /*0240*/  NOP ;  /* 0x0000000000007918 */ /* 0x000fc00000000000 */
[----:B------:R-:W-:-:S00]  /*0250*/  NOP ;  /* 0x0000000000007918 */ /* 0x000fc00000000000 */
[----:B------:R-:W-:-:S00]  /*0260*/  NOP ;  /* 0x0000000000007918 */ /* 0x000fc00000000000 */
[----:B------:R-:W-:-:S00]  /*0270*/  NOP ;  /* 0x0000000000007918 */ /* 0x000fc00000000000 */
.L_x_2:


//--------------------- .nv.shared.reserved.0     --------------------------
	.section	.nv.shared.reserved.0,"aw",@nobits
	.weak		__nv_reservedSMEM_offset_0_alias
	.size		__nv_reservedSMEM_offset_0_alias, 0, 64
	.other		__nv_reservedSMEM_offset_0_alias,@"STO_CUDA_RESERVED_SHARED STV_DEFAULT"
__nv_reservedSMEM_offset_0_alias:
	.zero		0
	.zero		64


//--------------------- .nv.constant0._Z10add_arraysPfS_S_ii --------------------------
	.section	.nv.constant0._Z10add_arraysPfS_S_ii,"a",@progbits
	.sectionflags	@""
	.align	4
.nv.constant0._Z10add_arraysPfS_S_ii:
	.zero		928


//--------------------- SYMBOLS --------------------------

	.type		.nv.reservedSmem.offset0,@object
	.size		.nv.reservedSmem.offset0,0x4
